//
// Generated by NVIDIA NVVM Compiler
//
// Compiler Build ID: CL-36424714
// Cuda compilation tools, release 13.0, V13.0.88
// Based on NVVM 20.0.0
//

.version 9.0
.target sm_100
.address_size 64

	// .globl	tensor_add

.visible .entry tensor_add(
	.param .u64 .ptr .align 1 tensor_add_param_0,
	.param .u64 .ptr .align 1 tensor_add_param_1,
	.param .u64 .ptr .align 1 tensor_add_param_2,
	.param .u32 tensor_add_param_3
)
{
	.reg .pred 	%p<2>;
	.reg .b32 	%r<6>;
	.reg .b32 	%f<4>;
	.reg .b64 	%rd<11>;

	ld.param.u64 	%rd1, [tensor_add_param_0];
	ld.param.u64 	%rd2, [tensor_add_param_1];
	ld.param.u64 	%rd3, [tensor_add_param_2];
	ld.param.u32 	%r2, [tensor_add_param_3];
	mov.u32 	%r3, %ntid.x;
	mov.u32 	%r4, %ctaid.x;
	mov.u32 	%r5, %tid.x;
	mad.lo.s32 	%r1, %r3, %r4, %r5;
	setp.ge.s32 	%p1, %r1, %r2;
	@%p1 bra 	$L__BB0_2;
	cvta.to.global.u64 	%rd4, %rd1;
	cvta.to.global.u64 	%rd5, %rd2;
	cvta.to.global.u64 	%rd6, %rd3;
	mul.wide.s32 	%rd7, %r1, 4;
	add.s64 	%rd8, %rd4, %rd7;
	ld.global.f32 	%f1, [%rd8];
	add.s64 	%rd9, %rd5, %rd7;
	ld.global.f32 	%f2, [%rd9];
	add.f32 	%f3, %f1, %f2;
	add.s64 	%rd10, %rd6, %rd7;
	st.global.f32 	[%rd10], %f3;
$L__BB0_2:
	ret;

}
	// .globl	tensor_sub
.visible .entry tensor_sub(
	.param .u64 .ptr .align 1 tensor_sub_param_0,
	.param .u64 .ptr .align 1 tensor_sub_param_1,
	.param .u64 .ptr .align 1 tensor_sub_param_2,
	.param .u32 tensor_sub_param_3
)
{
	.reg .pred 	%p<2>;
	.reg .b32 	%r<6>;
	.reg .b32 	%f<4>;
	.reg .b64 	%rd<11>;

	ld.param.u64 	%rd1, [tensor_sub_param_0];
	ld.param.u64 	%rd2, [tensor_sub_param_1];
	ld.param.u64 	%rd3, [tensor_sub_param_2];
	ld.param.u32 	%r2, [tensor_sub_param_3];
	mov.u32 	%r3, %ntid.x;
	mov.u32 	%r4, %ctaid.x;
	mov.u32 	%r5, %tid.x;
	mad.lo.s32 	%r1, %r3, %r4, %r5;
	setp.ge.s32 	%p1, %r1, %r2;
	@%p1 bra 	$L__BB1_2;
	cvta.to.global.u64 	%rd4, %rd1;
	cvta.to.global.u64 	%rd5, %rd2;
	cvta.to.global.u64 	%rd6, %rd3;
	mul.wide.s32 	%rd7, %r1, 4;
	add.s64 	%rd8, %rd4, %rd7;
	ld.global.f32 	%f1, [%rd8];
	add.s64 	%rd9, %rd5, %rd7;
	ld.global.f32 	%f2, [%rd9];
	sub.f32 	%f3, %f1, %f2;
	add.s64 	%rd10, %rd6, %rd7;
	st.global.f32 	[%rd10], %f3;
$L__BB1_2:
	ret;

}


// ===== COMPILED SASS (sm_100) =====

	.target	sm_100

	.elftype	@"ET_EXEC"


//--------------------- .note.nv.tkinfo           --------------------------
	.section	.note.nv.tkinfo,"",@"SHT_NOTE"
	.sectionflags	@"SHF_NOTE_NV_TKINFO"
	.tkinfo
        /*0018*/ 	.word	0x00000002
        /*0030*/ 	.string	""
        /*0030*/ 	.string	"ptxas"
        /*0030*/ 	.string	"Cuda compilation tools, release 13.0, V13.0.88"
        /*0030*/ 	.string	"Build cuda_13.0.r13.0/compiler.36424714_0"
        /*0030*/ 	.string	"-arch sm_100 -m 64 "



//--------------------- .note.nv.cuinfo           --------------------------
	.section	.note.nv.cuinfo,"",@"SHT_NOTE"
	.sectionflags	@"SHF_NOTE_NV_CUINFO"
        /*0018*/ 	.short	0x0002
        /*001a*/ 	.short	0x0064
        /*001c*/ 	.short	0x0082
	.zero		2


//--------------------- .nv.info                  --------------------------
	.section	.nv.info,"",@"SHT_CUDA_INFO"
	.align	4


	//----- nvinfo : EIATTR_REGCOUNT
	.align		4
        /*0000*/ 	.byte	0x04, 0x2f
        /*0002*/ 	.short	(.L_1 - .L_0)
	.align		4
.L_0:
        /*0004*/ 	.word	index@(tensor_add)
        /*0008*/ 	.word	0x0000000c


	//----- nvinfo : EIATTR_FRAME_SIZE
	.align		4
.L_1:
        /*000c*/ 	.byte	0x04, 0x11
        /*000e*/ 	.short	(.L_3 - .L_2)
	.align		4
.L_2:
        /*0010*/ 	.word	index@(tensor_add)
        /*0014*/ 	.word	0x00000000


	//----- nvinfo : EIATTR_REGCOUNT
	.align		4
.L_3:
        /*0018*/ 	.byte	0x04, 0x2f
        /*001a*/ 	.short	(.L_5 - .L_4)
	.align		4
.L_4:
        /*001c*/ 	.word	index@(tensor_sub)
        /*0020*/ 	.word	0x0000000c


	//----- nvinfo : EIATTR_FRAME_SIZE
	.align		4
.L_5:
        /*0024*/ 	.byte	0x04, 0x11
        /*0026*/ 	.short	(.L_7 - .L_6)
	.align		4
.L_6:
        /*0028*/ 	.word	index@(tensor_sub)
        /*002c*/ 	.word	0x00000000


	//----- nvinfo : EIATTR_MIN_STACK_SIZE
	.align		4
.L_7:
        /*0030*/ 	.byte	0x04, 0x12
        /*0032*/ 	.short	(.L_9 - .L_8)
	.align		4
.L_8:
        /*0034*/ 	.word	index@(tensor_sub)
        /*0038*/ 	.word	0x00000000


	//----- nvinfo : EIATTR_MIN_STACK_SIZE
	.align		4
.L_9:
        /*003c*/ 	.byte	0x04, 0x12
        /*003e*/ 	.short	(.L_11 - .L_10)
	.align		4
.L_10:
        /*0040*/ 	.word	index@(tensor_add)
        /*0044*/ 	.word	0x00000000
.L_11:


//--------------------- .nv.compat                --------------------------
	.section	.nv.compat,"",@"SHT_CUDA_COMPAT_INFO"
	.align	4
        /*0000*/ 	.byte	0x02, 0x09, 0x00, 0x00, 0x02, 0x02, 0x01, 0x00, 0x02, 0x05, 0x05, 0x00, 0x03, 0x07, 0x01, 0x01
        /*0010*/ 	.byte	0x02, 0x03, 0x00, 0x00, 0x02, 0x06, 0x01, 0x00, 0x04, 0x0b, 0x08, 0x00, 0x09, 0x00, 0x00, 0x00
        /*0020*/ 	.byte	0x00, 0x00, 0x00, 0x00


//--------------------- .nv.info.tensor_sub       --------------------------
	.section	.nv.info.tensor_sub,"",@"SHT_CUDA_INFO"
	.sectionflags	@""
	.align	4


	//----- nvinfo : EIATTR_CUDA_API_VERSION
	.align		4
        /*0000*/ 	.byte	0x04, 0x37
        /*0002*/ 	.short	(.L_13 - .L_12)
.L_12:
        /*0004*/ 	.word	0x00000082


	//----- nvinfo : EIATTR_KPARAM_INFO
	.align		4
.L_13:
        /*0008*/ 	.byte	0x04, 0x17
        /*000a*/ 	.short	(.L_15 - .L_14)
.L_14:
        /*000c*/ 	.word	0x00000000
        /*0010*/ 	.short	0x0003
        /*0012*/ 	.short	0x0018
        /*0014*/ 	.byte	0x00, 0xf0, 0x11, 0x00


	//----- nvinfo : EIATTR_KPARAM_INFO
	.align		4
.L_15:
        /*0018*/ 	.byte	0x04, 0x17
        /*001a*/ 	.short	(.L_17 - .L_16)
.L_16:
        /*001c*/ 	.word	0x00000000
        /*0020*/ 	.short	0x0002
        /*0022*/ 	.short	0x0010
        /*0024*/ 	.byte	0x00, 0xf5, 0x21, 0x00


	//----- nvinfo : EIATTR_KPARAM_INFO
	.align		4
.L_17:
        /*0028*/ 	.byte	0x04, 0x17
        /*002a*/ 	.short	(.L_19 - .L_18)
.L_18:
        /*002c*/ 	.word	0x00000000
        /*0030*/ 	.short	0x0001
        /*0032*/ 	.short	0x0008
        /*0034*/ 	.byte	0x00, 0xf5, 0x21, 0x00


	//----- nvinfo : EIATTR_KPARAM_INFO
	.align		4
.L_19:
        /*0038*/ 	.byte	0x04, 0x17
        /*003a*/ 	.short	(.L_21 - .L_20)
.L_20:
        /*003c*/ 	.word	0x00000000
        /*0040*/ 	.short	0x0000
        /*0042*/ 	.short	0x0000
        /*0044*/ 	.byte	0x00, 0xf5, 0x21, 0x00


	//----- nvinfo : EIATTR_SPARSE_MMA_MASK
	.align		4
.L_21:
        /*0048*/ 	.byte	0x03, 0x50
        /*004a*/ 	.short	0x0000


	//----- nvinfo : EIATTR_MAXREG_COUNT
	.align		4
        /*004c*/ 	.byte	0x03, 0x1b
        /*004e*/ 	.short	0x00ff


	//----- nvinfo : EIATTR_MERCURY_ISA_VERSION
	.align		4
        /*0050*/ 	.byte	0x03, 0x5f
        /*0052*/ 	.short	0x0101


	//----- nvinfo : EIATTR_VRC_CTA_INIT_COUNT
	.align		4
        /*0054*/ 	.byte	0x02, 0x4a
	.zero		1
	.zero		1


	//----- nvinfo : EIATTR_EXIT_INSTR_OFFSETS
	.align		4
        /*0058*/ 	.byte	0x04, 0x1c
        /*005a*/ 	.short	(.L_23 - .L_22)


	//   ....[0]....
.L_22:
        /*005c*/ 	.word	0x00000070


	//   ....[1]....
        /*0060*/ 	.word	0x00000130


	//----- nvinfo : EIATTR_CBANK_PARAM_SIZE
	.align		4
.L_23:
        /*0064*/ 	.byte	0x03, 0x19
        /*0066*/ 	.short	0x001c


	//----- nvinfo : EIATTR_PARAM_CBANK
	.align		4
        /*0068*/ 	.byte	0x04, 0x0a
        /*006a*/ 	.short	(.L_25 - .L_24)
	.align		4
.L_24:
        /*006c*/ 	.word	index@(.nv.constant0.tensor_sub)
        /*0070*/ 	.short	0x0380
        /*0072*/ 	.short	0x001c


	//----- nvinfo : EIATTR_SW_WAR
	.align		4
.L_25:
        /*0074*/ 	.byte	0x04, 0x36
        /*0076*/ 	.short	(.L_27 - .L_26)
.L_26:
        /*0078*/ 	.word	0x00000008
.L_27:


//--------------------- .nv.info.tensor_add       --------------------------
	.section	.nv.info.tensor_add,"",@"SHT_CUDA_INFO"
	.sectionflags	@""
	.align	4


	//----- nvinfo : EIATTR_CUDA_API_VERSION
	.align		4
        /*0000*/ 	.byte	0x04, 0x37
        /*0002*/ 	.short	(.L_29 - .L_28)
.L_28:
        /*0004*/ 	.word	0x00000082


	//----- nvinfo : EIATTR_KPARAM_INFO
	.align		4
.L_29:
        /*0008*/ 	.byte	0x04, 0x17
        /*000a*/ 	.short	(.L_31 - .L_30)
.L_30:
        /*000c*/ 	.word	0x00000000
        /*0010*/ 	.short	0x0003
        /*0012*/ 	.short	0x0018
        /*0014*/ 	.byte	0x00, 0xf0, 0x11, 0x00


	//----- nvinfo : EIATTR_KPARAM_INFO
	.align		4
.L_31:
        /*0018*/ 	.byte	0x04, 0x17
        /*001a*/ 	.short	(.L_33 - .L_32)
.L_32:
        /*001c*/ 	.word	0x00000000
        /*0020*/ 	.short	0x0002
        /*0022*/ 	.short	0x0010
        /*0024*/ 	.byte	0x00, 0xf5, 0x21, 0x00


	//----- nvinfo : EIATTR_KPARAM_INFO
	.align		4
.L_33:
        /*0028*/ 	.byte	0x04, 0x17
        /*002a*/ 	.short	(.L_35 - .L_34)
.L_34:
        /*002c*/ 	.word	0x00000000
        /*0030*/ 	.short	0x0001
        /*0032*/ 	.short	0x0008
        /*0034*/ 	.byte	0x00, 0xf5, 0x21, 0x00


	//----- nvinfo : EIATTR_KPARAM_INFO
	.align		4
.L_35:
        /*0038*/ 	.byte	0x04, 0x17
        /*003a*/ 	.short	(.L_37 - .L_36)
.L_36:
        /*003c*/ 	.word	0x00000000
        /*0040*/ 	.short	0x0000
        /*0042*/ 	.short	0x0000
        /*0044*/ 	.byte	0x00, 0xf5, 0x21, 0x00


	//----- nvinfo : EIATTR_SPARSE_MMA_MASK
	.align		4
.L_37:
        /*0048*/ 	.byte	0x03, 0x50
        /*004a*/ 	.short	0x0000


	//----- nvinfo : EIATTR_MAXREG_COUNT
	.align		4
        /*004c*/ 	.byte	0x03, 0x1b
        /*004e*/ 	.short	0x00ff


	//----- nvinfo : EIATTR_MERCURY_ISA_VERSION
	.align		4
        /*0050*/ 	.byte	0x03, 0x5f
        /*0052*/ 	.short	0x0101


	//----- nvinfo : EIATTR_VRC_CTA_INIT_COUNT
	.align		4
        /*0054*/ 	.byte	0x02, 0x4a
	.zero		1
	.zero		1


	//----- nvinfo : EIATTR_EXIT_INSTR_OFFSETS
	.align		4
        /*0058*/ 	.byte	0x04, 0x1c
        /*005a*/ 	.short	(.L_39 - .L_38)


	//   ....[0]....
.L_38:
        /*005c*/ 	.word	0x00000070


	//   ....[1]....
        /*0060*/ 	.word	0x00000130


	//----- nvinfo : EIATTR_CBANK_PARAM_SIZE
	.align		4
.L_39:
        /*0064*/ 	.byte	0x03, 0x19
        /*0066*/ 	.short	0x001c


	//----- nvinfo : EIATTR_PARAM_CBANK
	.align		4
        /*0068*/ 	.byte	0x04, 0x0a
        /*006a*/ 	.short	(.L_41 - .L_40)
	.align		4
.L_40:
        /*006c*/ 	.word	index@(.nv.constant0.tensor_add)
        /*0070*/ 	.short	0x0380
        /*0072*/ 	.short	0x001c


	//----- nvinfo : EIATTR_SW_WAR
	.align		4
.L_41:
        /*0074*/ 	.byte	0x04, 0x36
        /*0076*/ 	.short	(.L_43 - .L_42)
.L_42:
        /*0078*/ 	.word	0x00000008
.L_43:


//--------------------- .nv.callgraph             --------------------------
	.section	.nv.callgraph,"",@"SHT_CUDA_CALLGRAPH"
	.align	4
	.sectionentsize	8
	.align		4
        /*0000*/ 	.word	0x00000000
	.align		4
        /*0004*/ 	.word	0xffffffff
	.align		4
        /*0008*/ 	.word	0x00000000
	.align		4
        /*000c*/ 	.word	0xfffffffe
	.align		4
        /*0010*/ 	.word	0x00000000
	.align		4
        /*0014*/ 	.word	0xfffffffd
	.align		4
        /*0018*/ 	.word	0x00000000
	.align		4
        /*001c*/ 	.word	0xfffffffc


//--------------------- .text.tensor_sub          --------------------------
	.section	.text.tensor_sub,"ax",@progbits
	.align	128
        .global         tensor_sub
        .type           tensor_sub,@function
        .size           tensor_sub,(.L_x_2 - tensor_sub)
        .other          tensor_sub,@"STO_CUDA_ENTRY STV_DEFAULT"
tensor_sub:
.text.tensor_sub:
[----:B------:R-:W-:Y:S01]  /*0000*/  LDC R1, c[0x0][0x37c] ;  /* 0x0000df00ff017b82 */ /* 0x000fe20000000800 */
[----:B------:R-:W0:Y:S01]  /*0010*/  S2R R9, SR_CTAID.X ;  /* 0x0000000000097919 */ /* 0x000e220000002500 */
[----:B------:R-:W0:Y:S01]  /*0020*/  LDCU UR4, c[0x0][0x360] ;  /* 0x00006c00ff0477ac */ /* 0x000e220008000800 */
[----:B------:R-:W0:Y:S01]  /*0030*/  S2R R0, SR_TID.X ;  /* 0x0000000000007919 */ /* 0x000e220000002100 */
[----:B------:R-:W1:Y:S01]  /*0040*/  LDCU UR5, c[0x0][0x398] ;  /* 0x00007300ff0577ac */ /* 0x000e620008000800 */
[----:B0-----:R-:W-:-:S05]  /*0050*/  IMAD R9, R9, UR4, R0 ;  /* 0x0000000409097c24 */ /* 0x001fca000f8e0200 */
[----:B-1----:R-:W-:-:S13]  /*0060*/  ISETP.GE.AND P0, PT, R9, UR5, PT ;  /* 0x0000000509007c0c */ /* 0x002fda000bf06270 */
[----:B------:R-:W-:Y:S05]  /*0070*/  @P0 EXIT ;  /* 0x000000000000094d */ /* 0x000fea0003800000 */
[----:B------:R-:W0:Y:S01]  /*0080*/  LDC.64 R2, c[0x0][0x380] ;  /* 0x0000e000ff027b82 */ /* 0x000e220000000a00 */
[----:B------:R-:W1:Y:S07]  /*0090*/  LDCU.64 UR4, c[0x0][0x358] ;  /* 0x00006b00ff0477ac */ /* 0x000e6e0008000a00 */
[----:B------:R-:W2:Y:S08]  /*00a0*/  LDC.64 R4, c[0x0][0x388] ;  /* 0x0000e200ff047b82 */ /* 0x000eb00000000a00 */
[----:B------:R-:W3:Y:S01]  /*00b0*/  LDC.64 R6, c[0x0][0x390] ;  /* 0x0000e400ff067b82 */ /* 0x000ee20000000a00 */
[----:B0-----:R-:W-:-:S06]  /*00c0*/  IMAD.WIDE R2, R9, 0x4, R2 ;  /* 0x0000000409027825 */ /* 0x001fcc00078e0202 */
[----:B-1----:R-:W4:Y:S01]  /*00d0*/  LDG.E R2, desc[UR4][R2.64] ;  /* 0x0000000402027981 */ /* 0x002f22000c1e1900 */
[----:B--2---:R-:W-:-:S06]  /*00e0*/  IMAD.WIDE R4, R9, 0x4, R4 ;  /* 0x0000000409047825 */ /* 0x004fcc00078e0204 */
[----:B------:R-:W4:Y:S01]  /*00f0*/  LDG.E R5, desc[UR4][R4.64] ;  /* 0x0000000404057981 */ /* 0x000f22000c1e1900 */
[----:B---3--:R-:W-:-:S04]  /*0100*/  IMAD.WIDE R6, R9, 0x4, R6 ;  /* 0x0000000409067825 */ /* 0x008fc800078e0206 */
[----:B----4-:R-:W-:-:S05]  /*0110*/  FADD R9, R2, -R5 ;  /* 0x8000000502097221 */ /* 0x010fca0000000000 */
[----:B------:R-:W-:Y:S01]  /*0120*/  STG.E desc[UR4][R6.64], R9 ;  /* 0x0000000906007986 */ /* 0x000fe2000c101904 */
[----:B------:R-:W-:Y:S05]  /*0130*/  EXIT ;  /* 0x000000000000794d */ /* 0x000fea0003800000 */
.L_x_0:
[----:B------:R-:W-:-:S00]  /*0140*/  BRA `(.L_x_0) ;  /* 0xfffffffc00fc7947 */ /* 0x000fc0000383ffff */
[----:B------:R-:W-:-:S00]  /*0150*/  NOP ;  /* 0x0000000000007918 */ /* 0x000fc00000000000 */
        /* <DEDUP_REMOVED lines=10> */
.L_x_2:


//--------------------- .text.tensor_add          --------------------------
	.section	.text.tensor_add,"ax",@progbits
	.align	128
        .global         tensor_add
        .type           tensor_add,@function
        .size           tensor_add,(.L_x_3 - tensor_add)
        .other          tensor_add,@"STO_CUDA_ENTRY STV_DEFAULT"
tensor_add:
.text.tensor_add:
        /* <DEDUP_REMOVED lines=17> */
[----:B----4-:R-:W-:-:S05]  /*0110*/  FADD R9, R2, R5 ;  /* 0x0000000502097221 */ /* 0x010fca0000000000 */
[----:B------:R-:W-:Y:S01]  /*0120*/  STG.E desc[UR4][R6.64], R9 ;  /* 0x0000000906007986 */ /* 0x000fe2000c101904 */
[----:B------:R-:W-:Y:S05]  /*0130*/  EXIT ;  /* 0x000000000000794d */ /* 0x000fea0003800000 */
.L_x_1:
        /* <DEDUP_REMOVED lines=12> */
.L_x_3:


//--------------------- .nv.shared.reserved.0     --------------------------
	.section	.nv.shared.reserved.0,"aw",@nobits
	.weak		__nv_reservedSMEM_offset_0_alias
	.size		__nv_reservedSMEM_offset_0_alias, 0, 64
	.other		__nv_reservedSMEM_offset_0_alias,@"STO_CUDA_RESERVED_SHARED STV_DEFAULT"
__nv_reservedSMEM_offset_0_alias:
	.zero		0
	.zero		64


//--------------------- .nv.constant0.tensor_sub  --------------------------
	.section	.nv.constant0.tensor_sub,"a",@progbits
	.sectionflags	@""
	.align	4
.nv.constant0.tensor_sub:
	.zero		924


//--------------------- .nv.constant0.tensor_add  --------------------------
	.section	.nv.constant0.tensor_add,"a",@progbits
	.sectionflags	@""
	.align	4
.nv.constant0.tensor_add:
	.zero		924


//--------------------- SYMBOLS --------------------------

	.type		.nv.reservedSmem.offset0,@object
	.size		.nv.reservedSmem.offset0,0x4
